//
// Generated by NVIDIA NVVM Compiler
//
// Compiler Build ID: CL-36424714
// Cuda compilation tools, release 13.0, V13.0.88
// Based on NVVM 20.0.0
//

.version 9.0
.target sm_100
.address_size 64

	// .globl	_Z10add_vectorPiS_S_

.visible .entry _Z10add_vectorPiS_S_(
	.param .u64 .ptr .align 1 _Z10add_vectorPiS_S__param_0,
	.param .u64 .ptr .align 1 _Z10add_vectorPiS_S__param_1,
	.param .u64 .ptr .align 1 _Z10add_vectorPiS_S__param_2
)
{
	.reg .b32 	%r<8>;
	.reg .b64 	%rd<11>;

	ld.param.u64 	%rd1, [_Z10add_vectorPiS_S__param_0];
	ld.param.u64 	%rd2, [_Z10add_vectorPiS_S__param_1];
	ld.param.u64 	%rd3, [_Z10add_vectorPiS_S__param_2];
	cvta.to.global.u64 	%rd4, %rd3;
	cvta.to.global.u64 	%rd5, %rd2;
	cvta.to.global.u64 	%rd6, %rd1;
	mov.u32 	%r1, %ctaid.x;
	mov.u32 	%r2, %ntid.x;
	mov.u32 	%r3, %tid.x;
	mad.lo.s32 	%r4, %r1, %r2, %r3;
	mul.wide.s32 	%rd7, %r4, 4;
	add.s64 	%rd8, %rd6, %rd7;
	ld.global.u32 	%r5, [%rd8];
	add.s64 	%rd9, %rd5, %rd7;
	ld.global.u32 	%r6, [%rd9];
	add.s32 	%r7, %r6, %r5;
	add.s64 	%rd10, %rd4, %rd7;
	st.global.u32 	[%rd10], %r7;
	ret;

}


// ===== COMPILED SASS (sm_100) =====

	.target	sm_100

	.elftype	@"ET_EXEC"


//--------------------- .note.nv.tkinfo           --------------------------
	.section	.note.nv.tkinfo,"",@"SHT_NOTE"
	.sectionflags	@"SHF_NOTE_NV_TKINFO"
	.tkinfo
        /*0018*/ 	.word	0x00000002
        /*0030*/ 	.string	""
        /*0030*/ 	.string	"ptxas"
        /*0030*/ 	.string	"Cuda compilation tools, release 13.0, V13.0.88"
        /*0030*/ 	.string	"Build cuda_13.0.r13.0/compiler.36424714_0"
        /*0030*/ 	.string	"-arch sm_100 -m 64 "



//--------------------- .note.nv.cuinfo           --------------------------
	.section	.note.nv.cuinfo,"",@"SHT_NOTE"
	.sectionflags	@"SHF_NOTE_NV_CUINFO"
        /*0018*/ 	.short	0x0002
        /*001a*/ 	.short	0x0064
        /*001c*/ 	.short	0x0082
	.zero		2


//--------------------- .nv.info                  --------------------------
	.section	.nv.info,"",@"SHT_CUDA_INFO"
	.align	4


	//----- nvinfo : EIATTR_REGCOUNT
	.align		4
        /*0000*/ 	.byte	0x04, 0x2f
        /*0002*/ 	.short	(.L_1 - .L_0)
	.align		4
.L_0:
        /*0004*/ 	.word	index@(_Z10add_vectorPiS_S_)
        /*0008*/ 	.word	0x0000000c


	//----- nvinfo : EIATTR_FRAME_SIZE
	.align		4
.L_1:
        /*000c*/ 	.byte	0x04, 0x11
        /*000e*/ 	.short	(.L_3 - .L_2)
	.align		4
.L_2:
        /*0010*/ 	.word	index@(_Z10add_vectorPiS_S_)
        /*0014*/ 	.word	0x00000000


	//----- nvinfo : EIATTR_MIN_STACK_SIZE
	.align		4
.L_3:
        /*0018*/ 	.byte	0x04, 0x12
        /*001a*/ 	.short	(.L_5 - .L_4)
	.align		4
.L_4:
        /*001c*/ 	.word	index@(_Z10add_vectorPiS_S_)
        /*0020*/ 	.word	0x00000000
.L_5:


//--------------------- .nv.compat                --------------------------
	.section	.nv.compat,"",@"SHT_CUDA_COMPAT_INFO"
	.align	4
        /*0000*/ 	.byte	0x02, 0x09, 0x00, 0x00, 0x02, 0x02, 0x01, 0x00, 0x02, 0x05, 0x05, 0x00, 0x03, 0x07, 0x01, 0x01
        /*0010*/ 	.byte	0x02, 0x03, 0x00, 0x00, 0x02, 0x06, 0x01, 0x00, 0x04, 0x0b, 0x08, 0x00, 0x09, 0x00, 0x00, 0x00
        /*0020*/ 	.byte	0x00, 0x00, 0x00, 0x00


//--------------------- .nv.info._Z10add_vectorPiS_S_ --------------------------
	.section	.nv.info._Z10add_vectorPiS_S_,"",@"SHT_CUDA_INFO"
	.sectionflags	@""
	.align	4


	//----- nvinfo : EIATTR_CUDA_API_VERSION
	.align		4
        /*0000*/ 	.byte	0x04, 0x37
        /*0002*/ 	.short	(.L_7 - .L_6)
.L_6:
        /*0004*/ 	.word	0x00000082


	//----- nvinfo : EIATTR_KPARAM_INFO
	.align		4
.L_7:
        /*0008*/ 	.byte	0x04, 0x17
        /*000a*/ 	.short	(.L_9 - .L_8)
.L_8:
        /*000c*/ 	.word	0x00000000
        /*0010*/ 	.short	0x0002
        /*0012*/ 	.short	0x0010
        /*0014*/ 	.byte	0x00, 0xf5, 0x21, 0x00


	//----- nvinfo : EIATTR_KPARAM_INFO
	.align		4
.L_9:
        /*0018*/ 	.byte	0x04, 0x17
        /*001a*/ 	.short	(.L_11 - .L_10)
.L_10:
        /*001c*/ 	.word	0x00000000
        /*0020*/ 	.short	0x0001
        /*0022*/ 	.short	0x0008
        /*0024*/ 	.byte	0x00, 0xf5, 0x21, 0x00


	//----- nvinfo : EIATTR_KPARAM_INFO
	.align		4
.L_11:
        /*0028*/ 	.byte	0x04, 0x17
        /*002a*/ 	.short	(.L_13 - .L_12)
.L_12:
        /*002c*/ 	.word	0x00000000
        /*0030*/ 	.short	0x0000
        /*0032*/ 	.short	0x0000
        /*0034*/ 	.byte	0x00, 0xf5, 0x21, 0x00


	//----- nvinfo : EIATTR_SPARSE_MMA_MASK
	.align		4
.L_13:
        /*0038*/ 	.byte	0x03, 0x50
        /*003a*/ 	.short	0x0000


	//----- nvinfo : EIATTR_MAXREG_COUNT
	.align		4
        /*003c*/ 	.byte	0x03, 0x1b
        /*003e*/ 	.short	0x00ff


	//----- nvinfo : EIATTR_MERCURY_ISA_VERSION
	.align		4
        /*0040*/ 	.byte	0x03, 0x5f
        /*0042*/ 	.short	0x0101


	//----- nvinfo : EIATTR_VRC_CTA_INIT_COUNT
	.align		4
        /*0044*/ 	.byte	0x02, 0x4a
	.zero		1
	.zero		1


	//----- nvinfo : EIATTR_EXIT_INSTR_OFFSETS
	.align		4
        /*0048*/ 	.byte	0x04, 0x1c
        /*004a*/ 	.short	(.L_15 - .L_14)


	//   ....[0]....
.L_14:
        /*004c*/ 	.word	0x00000100


	//----- nvinfo : EIATTR_CBANK_PARAM_SIZE
	.align		4
.L_15:
        /*0050*/ 	.byte	0x03, 0x19
        /*0052*/ 	.short	0x0018


	//----- nvinfo : EIATTR_PARAM_CBANK
	.align		4
        /*0054*/ 	.byte	0x04, 0x0a
        /*0056*/ 	.short	(.L_17 - .L_16)
	.align		4
.L_16:
        /*0058*/ 	.word	index@(.nv.constant0._Z10add_vectorPiS_S_)
        /*005c*/ 	.short	0x0380
        /*005e*/ 	.short	0x0018


	//----- nvinfo : EIATTR_SW_WAR
	.align		4
.L_17:
        /*0060*/ 	.byte	0x04, 0x36
        /*0062*/ 	.short	(.L_19 - .L_18)
.L_18:
        /*0064*/ 	.word	0x00000008
.L_19:


//--------------------- .nv.callgraph             --------------------------
	.section	.nv.callgraph,"",@"SHT_CUDA_CALLGRAPH"
	.align	4
	.sectionentsize	8
	.align		4
        /*0000*/ 	.word	0x00000000
	.align		4
        /*0004*/ 	.word	0xffffffff
	.align		4
        /*0008*/ 	.word	0x00000000
	.align		4
        /*000c*/ 	.word	0xfffffffe
	.align		4
        /*0010*/ 	.word	0x00000000
	.align		4
        /*0014*/ 	.word	0xfffffffd
	.align		4
        /*0018*/ 	.word	0x00000000
	.align		4
        /*001c*/ 	.word	0xfffffffc


//--------------------- .text._Z10add_vectorPiS_S_ --------------------------
	.section	.text._Z10add_vectorPiS_S_,"ax",@progbits
	.align	128
        .global         _Z10add_vectorPiS_S_
        .type           _Z10add_vectorPiS_S_,@function
        .size           _Z10add_vectorPiS_S_,(.L_x_1 - _Z10add_vectorPiS_S_)
        .other          _Z10add_vectorPiS_S_,@"STO_CUDA_ENTRY STV_DEFAULT"
_Z10add_vectorPiS_S_:
.text._Z10add_vectorPiS_S_:
[----:B------:R-:W-:Y:S01]  /*0000*/  LDC R1, c[0x0][0x37c] ;  /* 0x0000df00ff017b82 */ /* 0x000fe20000000800 */
[----:B------:R-:W0:Y:S07]  /*0010*/  S2R R0, SR_TID.X ;  /* 0x0000000000007919 */ /* 0x000e2e0000002100 */
[----:B------:R-:W0:Y:S01]  /*0020*/  S2UR UR6, SR_CTAID.X ;  /* 0x00000000000679c3 */ /* 0x000e220000002500 */
[----:B------:R-:W1:Y:S07]  /*0030*/  LDCU.64 UR4, c[0x0][0x358] ;  /* 0x00006b00ff0477ac */ /* 0x000e6e0008000a00 */
[----:B------:R-:W0:Y:S08]  /*0040*/  LDC R9, c[0x0][0x360] ;  /* 0x0000d800ff097b82 */ /* 0x000e300000000800 */
[----:B------:R-:W2:Y:S08]  /*0050*/  LDC.64 R2, c[0x0][0x380] ;  /* 0x0000e000ff027b82 */ /* 0x000eb00000000a00 */
[----:B------:R-:W3:Y:S01]  /*0060*/  LDC.64 R4, c[0x0][0x388] ;  /* 0x0000e200ff047b82 */ /* 0x000ee20000000a00 */
[----:B0-----:R-:W-:-:S07]  /*0070*/  IMAD R9, R9, UR6, R0 ;  /* 0x0000000609097c24 */ /* 0x001fce000f8e0200 */
[----:B------:R-:W0:Y:S01]  /*0080*/  LDC.64 R6, c[0x0][0x390] ;  /* 0x0000e400ff067b82 */ /* 0x000e220000000a00 */
[----:B--2---:R-:W-:-:S06]  /*0090*/  IMAD.WIDE R2, R9, 0x4, R2 ;  /* 0x0000000409027825 */ /* 0x004fcc00078e0202 */
[----:B-1----:R-:W2:Y:S01]  /*00a0*/  LDG.E R2, desc[UR4][R2.64] ;  /* 0x0000000402027981 */ /* 0x002ea2000c1e1900 */
[----:B---3--:R-:W-:-:S06]  /*00b0*/  IMAD.WIDE R4, R9, 0x4, R4 ;  /* 0x0000000409047825 */ /* 0x008fcc00078e0204 */
[----:B------:R-:W2:Y:S01]  /*00c0*/  LDG.E R5, desc[UR4][R4.64] ;  /* 0x0000000404057981 */ /* 0x000ea2000c1e1900 */
[----:B0-----:R-:W-:Y:S01]  /*00d0*/  IMAD.WIDE R6, R9, 0x4, R6 ;  /* 0x0000000409067825 */ /* 0x001fe200078e0206 */
[----:B--2---:R-:W-:-:S05]  /*00e0*/  IADD3 R9, PT, PT, R2, R5, RZ ;  /* 0x0000000502097210 */ /* 0x004fca0007ffe0ff */
[----:B------:R-:W-:Y:S01]  /*00f0*/  STG.E desc[UR4][R6.64], R9 ;  /* 0x0000000906007986 */ /* 0x000fe2000c101904 */
[----:B------:R-:W-:Y:S05]  /*0100*/  EXIT ;  /* 0x000000000000794d */ /* 0x000fea0003800000 */
.L_x_0:
[----:B------:R-:W-:-:S00]  /*0110*/  BRA `(.L_x_0) ;  /* 0xfffffffc00fc7947 */ /* 0x000fc0000383ffff */
[----:B------:R-:W-:-:S00]  /*0120*/  NOP ;  /* 0x0000000000007918 */ /* 0x000fc00000000000 */
        /* <DEDUP_REMOVED lines=13> */
.L_x_1:


//--------------------- .nv.shared.reserved.0     --------------------------
	.section	.nv.shared.reserved.0,"aw",@nobits
	.weak		__nv_reservedSMEM_offset_0_alias
	.size		__nv_reservedSMEM_offset_0_alias, 0, 64
	.other		__nv_reservedSMEM_offset_0_alias,@"STO_CUDA_RESERVED_SHARED STV_DEFAULT"
__nv_reservedSMEM_offset_0_alias:
	.zero		0
	.zero		64


//--------------------- .nv.constant0._Z10add_vectorPiS_S_ --------------------------
	.section	.nv.constant0._Z10add_vectorPiS_S_,"a",@progbits
	.sectionflags	@""
	.align	4
.nv.constant0._Z10add_vectorPiS_S_:
	.zero		920


//--------------------- SYMBOLS --------------------------

	.type		.nv.reservedSmem.offset0,@object
	.size		.nv.reservedSmem.offset0,0x4
